	.headerflags	@"EF_CUDA_TEXMODE_UNIFIED EF_CUDA_64BIT_ADDRESS EF_CUDA_ACCELERATORS EF_CUDA_SM90 EF_CUDA_VIRTUAL_SM(EF_CUDA_SM90)"
	.elftype	@"ET_EXEC"


//--------------------- .nv.info                  --------------------------
	.section	.nv.info,"",@"SHT_CUDA_INFO"
	.align	4


	//----- nvinfo : EIATTR_REGCOUNT
	.align		4
        /*0000*/ 	.byte	0x04, 0x2f
        /*0002*/ 	.short	(.L_1 - .L_0)
	.align		4
.L_0:
        /*0004*/ 	.word	index@(triton_poi_fused_add_convolution_relu_sigmoid_1)
        /*0008*/ 	.word	0x00000028


	//----- nvinfo : EIATTR_MIN_STACK_SIZE
	.align		4
.L_1:
        /*000c*/ 	.byte	0x04, 0x12
        /*000e*/ 	.short	(.L_3 - .L_2)
	.align		4
.L_2:
        /*0010*/ 	.word	index@(triton_poi_fused_add_convolution_relu_sigmoid_1)
        /*0014*/ 	.word	0x00000000


	//----- nvinfo : EIATTR_FRAME_SIZE
	.align		4
.L_3:
        /*0018*/ 	.byte	0x04, 0x11
        /*001a*/ 	.short	(.L_5 - .L_4)
	.align		4
.L_4:
        /*001c*/ 	.word	index@(triton_poi_fused_add_convolution_relu_sigmoid_1)
        /*0020*/ 	.word	0x00000000


	//----- nvinfo : EIATTR_MIN_STACK_SIZE
	.align		4
.L_5:
        /*0024*/ 	.byte	0x04, 0x12
        /*0026*/ 	.short	(.L_7 - .L_6)
	.align		4
.L_6:
        /*0028*/ 	.word	index@(triton_poi_fused_add_convolution_relu_sigmoid_1)
        /*002c*/ 	.word	0x00000000
.L_7:


//--------------------- .nv.info.triton_poi_fused_add_convolution_relu_sigmoid_1 --------------------------
	.section	.nv.info.triton_poi_fused_add_convolution_relu_sigmoid_1,"",@"SHT_CUDA_INFO"
	.sectionflags	@""
	.align	4


	//----- nvinfo : EIATTR_CUDA_API_VERSION
	.align		4
        /*0000*/ 	.byte	0x04, 0x37
        /*0002*/ 	.short	(.L_9 - .L_8)
.L_8:
        /*0004*/ 	.word	0x0000007c


	//----- nvinfo : EIATTR_KPARAM_INFO
	.align		4
.L_9:
        /*0008*/ 	.byte	0x04, 0x17
        /*000a*/ 	.short	(.L_11 - .L_10)
.L_10:
        /*000c*/ 	.word	0x00000000
        /*0010*/ 	.short	0x0004
        /*0012*/ 	.short	0x001c
        /*0014*/ 	.byte	0x00, 0xf0, 0x11, 0x00


	//----- nvinfo : EIATTR_KPARAM_INFO
	.align		4
.L_11:
        /*0018*/ 	.byte	0x04, 0x17
        /*001a*/ 	.short	(.L_13 - .L_12)
.L_12:
        /*001c*/ 	.word	0x00000000
        /*0020*/ 	.short	0x0003
        /*0022*/ 	.short	0x0018
        /*0024*/ 	.byte	0x00, 0xf0, 0x11, 0x00


	//----- nvinfo : EIATTR_KPARAM_INFO
	.align		4
.L_13:
        /*0028*/ 	.byte	0x04, 0x17
        /*002a*/ 	.short	(.L_15 - .L_14)
.L_14:
        /*002c*/ 	.word	0x00000000
        /*0030*/ 	.short	0x0002
        /*0032*/ 	.short	0x0010
        /*0034*/ 	.byte	0x00, 0xf4, 0x21, 0x00


	//----- nvinfo : EIATTR_KPARAM_INFO
	.align		4
.L_15:
        /*0038*/ 	.byte	0x04, 0x17
        /*003a*/ 	.short	(.L_17 - .L_16)
.L_16:
        /*003c*/ 	.word	0x00000000
        /*0040*/ 	.short	0x0001
        /*0042*/ 	.short	0x0008
        /*0044*/ 	.byte	0x00, 0xf4, 0x21, 0x00


	//----- nvinfo : EIATTR_KPARAM_INFO
	.align		4
.L_17:
        /*0048*/ 	.byte	0x04, 0x17
        /*004a*/ 	.short	(.L_19 - .L_18)
.L_18:
        /*004c*/ 	.word	0x00000000
        /*0050*/ 	.short	0x0000
        /*0052*/ 	.short	0x0000
        /*0054*/ 	.byte	0x00, 0xf4, 0x21, 0x00


	//----- nvinfo : EIATTR_SPARSE_MMA_MASK
	.align		4
.L_19:
        /*0058*/ 	.byte	0x03, 0x50
        /*005a*/ 	.short	0x0000


	//----- nvinfo : EIATTR_MAXREG_COUNT
	.align		4
        /*005c*/ 	.byte	0x03, 0x1b
        /*005e*/ 	.short	0x00ff


	//----- nvinfo : EIATTR_EXIT_INSTR_OFFSETS
	.align		4
        /*0060*/ 	.byte	0x04, 0x1c
        /*0062*/ 	.short	(.L_21 - .L_20)


	//   ....[0]....
.L_20:
        /*0064*/ 	.word	0x000012c0


	//   ....[1]....
        /*0068*/ 	.word	0x000012f0


	//----- nvinfo : EIATTR_REQNTID
	.align		4
.L_21:
        /*006c*/ 	.byte	0x04, 0x10
        /*006e*/ 	.short	(.L_23 - .L_22)
.L_22:
        /*0070*/ 	.word	0x00000080
        /*0074*/ 	.word	0x00000001
        /*0078*/ 	.word	0x00000001


	//----- nvinfo : EIATTR_CBANK_PARAM_SIZE
	.align		4
.L_23:
        /*007c*/ 	.byte	0x03, 0x19
        /*007e*/ 	.short	0x0020


	//----- nvinfo : EIATTR_PARAM_CBANK
	.align		4
        /*0080*/ 	.byte	0x04, 0x0a
        /*0082*/ 	.short	(.L_25 - .L_24)
	.align		4
.L_24:
        /*0084*/ 	.word	index@(.nv.constant0.triton_poi_fused_add_convolution_relu_sigmoid_1)
        /*0088*/ 	.short	0x0210
        /*008a*/ 	.short	0x0020


	//----- nvinfo : EIATTR_SW_WAR
	.align		4
.L_25:
        /*008c*/ 	.byte	0x04, 0x36
        /*008e*/ 	.short	(.L_27 - .L_26)
.L_26:
        /*0090*/ 	.word	0x00000008
.L_27:


//--------------------- .nv.callgraph             --------------------------
	.section	.nv.callgraph,"",@"SHT_CUDA_CALLGRAPH"
	.align	4
	.sectionentsize	8
	.align		4
        /*0000*/ 	.word	0x00000000
	.align		4
        /*0004*/ 	.word	0xffffffff
	.align		4
        /*0008*/ 	.word	0x00000000
	.align		4
        /*000c*/ 	.word	0xfffffffe
	.align		4
        /*0010*/ 	.word	0x00000000
	.align		4
        /*0014*/ 	.word	0xfffffffd
	.align		4
        /*0018*/ 	.word	0x00000000
	.align		4
        /*001c*/ 	.word	0xfffffffc


//--------------------- .text.triton_poi_fused_add_convolution_relu_sigmoid_1 --------------------------
	.section	.text.triton_poi_fused_add_convolution_relu_sigmoid_1,"ax",@progbits
	.sectionflags	@"SHF_BARRIERS=1"
	.align	128
        .global         triton_poi_fused_add_convolution_relu_sigmoid_1
        .type           triton_poi_fused_add_convolution_relu_sigmoid_1,@function
        .size           triton_poi_fused_add_convolution_relu_sigmoid_1,(.L_x_1 - triton_poi_fused_add_convolution_relu_sigmoid_1)
        .other          triton_poi_fused_add_convolution_relu_sigmoid_1,@"STO_CUDA_ENTRY STV_DEFAULT"
triton_poi_fused_add_convolution_relu_sigmoid_1:
.text.triton_poi_fused_add_convolution_relu_sigmoid_1:
[----:B------:R-:W0:Y:S01]  /*0000*/  LDC R1, c[0x0][0x28] ;  /* 0x00000a00ff017b82 */ /* 0x000e220000000800 */
[----:B------:R-:W1:Y:S07]  /*0010*/  S2R R31, SR_TID.X ;  /* 0x00000000001f7919 */ /* 0x000e6e0000002100 */
[----:B------:R-:W2:Y:S01]  /*0020*/  S2UR UR7, SR_CTAID.X ;  /* 0x00000000000779c3 */ /* 0x000ea20000002500 */
[----:B------:R-:W-:Y:S02]  /*0030*/  CS2R R8, SRZ ;  /* 0x0000000000087805 */ /* 0x000fe4000001ff00 */
[----:B------:R-:W-:Y:S01]  /*0040*/  CS2R R10, SRZ ;  /* 0x00000000000a7805 */ /* 0x000fe2000001ff00 */
[----:B------:R-:W3:Y:S01]  /*0050*/  S2R R0, SR_CTAID.Y ;  /* 0x0000000000007919 */ /* 0x000ee20000002600 */
[----:B------:R-:W-:-:S03]  /*0060*/  ULDC.64 UR8, c[0x0][0x208] ;  /* 0x0000820000087ab9 */ /* 0x000fc60000000a00 */
[----:B------:R-:W4:Y:S01]  /*0070*/  LDC.64 R2, c[0x0][0x220] ;  /* 0x00008800ff027b82 */ /* 0x000f220000000a00 */
[----:B------:R-:W-:Y:S02]  /*0080*/  CS2R R16, SRZ ;  /* 0x0000000000107805 */ /* 0x000fe4000001ff00 */
[----:B------:R-:W-:Y:S01]  /*0090*/  CS2R R18, SRZ ;  /* 0x0000000000127805 */ /* 0x000fe2000001ff00 */
[----:B------:R-:W-:Y:S01]  /*00a0*/  ULDC.64 UR4, c[0x0][0x218] ;  /* 0x0000860000047ab9 */ /* 0x000fe20000000a00 */
[----:B--2---:R-:W-:-:S06]  /*00b0*/  UISETP.GE.AND UP0, UPT, UR7, 0x100, UPT ;  /* 0x000001000700788c */ /* 0x004fcc000bf06270 */
[----:B------:R-:W-:Y:S01]  /*00c0*/  PLOP3.LUT P0, PT, PT, PT, UP0, 0x80, 0x0 ;  /* 0x000000000000781c */ /* 0x000fe20003f0f008 */
[----:B-1----:R-:W-:Y:S02]  /*00d0*/  IMAD.SHL.U32 R27, R31, 0x4, RZ ;  /* 0x000000041f1b7824 */ /* 0x002fe400078e00ff */
[----:B---3--:R-:W-:Y:S01]  /*00e0*/  IMAD.SHL.U32 R14, R0, 0x400, RZ ;  /* 0x00000400000e7824 */ /* 0x008fe200078e00ff */
[----:B------:R-:W-:Y:S02]  /*00f0*/  SHF.R.S32.HI R7, RZ, 0x15, R0 ;  /* 0x00000015ff077819 */ /* 0x000fe40000011400 */
[----:B------:R-:W-:Y:S02]  /*0100*/  LOP3.LUT R27, R27, 0x1fc, RZ, 0xc0, !PT ;  /* 0x000001fc1b1b7812 */ /* 0x000fe400078ec0ff */
[----:B------:R-:W-:Y:S02]  /*0110*/  SGXT R7, R7, 0x1 ;  /* 0x000000010707781a */ /* 0x000fe40000000200 */
[----:B------:R-:W-:-:S04]  /*0120*/  LOP3.LUT R0, R14, R27, RZ, 0xfc, !PT ;  /* 0x0000001b0e007212 */ /* 0x000fc800078efcff */
[----:B------:R-:W-:-:S04]  /*0130*/  LEA.HI R4, R7, R0, RZ, 0xc ;  /* 0x0000000007047211 */ /* 0x000fc800078f60ff */
[C---:B------:R-:W-:Y:S01]  /*0140*/  LOP3.LUT R5, R4.reuse, 0xfffff000, RZ, 0xc0, !PT ;  /* 0xfffff00004057812 */ /* 0x040fe200078ec0ff */
[----:B------:R-:W-:-:S04]  /*0150*/  IMAD.SHL.U32 R4, R4, 0x100, RZ ;  /* 0x0000010004047824 */ /* 0x000fc800078e00ff */
[----:B------:R-:W-:Y:S01]  /*0160*/  IMAD.IADD R5, R0, 0x1, -R5 ;  /* 0x0000000100057824 */ /* 0x000fe200078e0a05 */
[----:B------:R-:W-:Y:S01]  /*0170*/  LOP3.LUT R4, R4, 0xfff00000, RZ, 0xc0, !PT ;  /* 0xfff0000004047812 */ /* 0x000fe200078ec0ff */
[----:B------:R-:W-:-:S04]  /*0180*/  IMAD.U32 R0, RZ, RZ, UR7 ;  /* 0x00000007ff007e24 */ /* 0x000fc8000f8e00ff */
[----:B------:R-:W-:Y:S01]  /*0190*/  IMAD R5, R0, 0x1000, R5 ;  /* 0x0000100000057824 */ /* 0x000fe200078e0205 */
[----:B------:R-:W-:-:S03]  /*01a0*/  LOP3.LUT R0, R14, 0x200, R27, 0xfe, !PT ;  /* 0x000002000e007812 */ /* 0x000fc600078efe1b */
[----:B------:R-:W-:-:S04]  /*01b0*/  IMAD.IADD R5, R5, 0x1, R4 ;  /* 0x0000000105057824 */ /* 0x000fc800078e0204 */
[----:B----4-:R-:W-:Y:S01]  /*01c0*/  IMAD.WIDE R4, R5, 0x4, R2 ;  /* 0x0000000405047825 */ /* 0x010fe200078e0202 */
[----:B------:R-:W-:-:S04]  /*01d0*/  LEA.HI R7, R7, R0, RZ, 0xc ;  /* 0x0000000007077211 */ /* 0x000fc800078f60ff */
[----:B------:R1:W2:Y:S01]  /*01e0*/  @!P0 LDG.E.EL.128 R8, desc[UR8][R4.64] ;  /* 0x0000000804088981 */ /* 0x0002a2000c2e1d00 */
[C---:B------:R-:W-:Y:S01]  /*01f0*/  IMAD.SHL.U32 R6, R7.reuse, 0x100, RZ ;  /* 0x0000010007067824 */ /* 0x040fe200078e00ff */
[----:B------:R-:W-:Y:S01]  /*0200*/  LOP3.LUT R7, R7, 0xfffff000, RZ, 0xc0, !PT ;  /* 0xfffff00007077812 */ /* 0x000fe200078ec0ff */
[----:B------:R-:W-:Y:S01]  /*0210*/  IMAD.U32 R13, RZ, RZ, UR7 ;  /* 0x00000007ff0d7e24 */ /* 0x000fe2000f8e00ff */
[----:B------:R-:W-:Y:S02]  /*0220*/  PLOP3.LUT P0, PT, PT, PT, UP0, 0x80, 0x0 ;  /* 0x000000000000781c */ /* 0x000fe40003f0f008 */
[----:B------:R-:W-:-:S04]  /*0230*/  LOP3.LUT R6, R6, 0xfff00000, RZ, 0xc0, !PT ;  /* 0xfff0000006067812 */ /* 0x000fc800078ec0ff */
[----:B------:R-:W-:-:S05]  /*0240*/  IADD3 R6, R6, R0, -R7 ;  /* 0x0000000006067210 */ /* 0x000fca0007ffe807 */
[----:B------:R-:W-:-:S04]  /*0250*/  IMAD R7, R13, 0x1000, R6 ;  /* 0x000010000d077824 */ /* 0x000fc800078e0206 */
[----:B------:R-:W-:Y:S01]  /*0260*/  IMAD.WIDE R6, R7, 0x4, R2 ;  /* 0x0000000407067825 */ /* 0x000fe200078e0202 */
[----:B------:R-:W-:Y:S01]  /*0270*/  UIMAD.WIDE UR4, UR7, 0x4, UR4 ;  /* 0x00000004070478a5 */ /* 0x000fe2000f8e0204 */
[----:B------:R-:W3:Y:S03]  /*0280*/  LDC.64 R2, c[0x0][0x210] ;  /* 0x00008400ff027b82 */ /* 0x000ee60000000a00 */
[----:B------:R4:W5:Y:S01]  /*0290*/  @!P0 LDG.E.EL.128 R16, desc[UR8][R6.64] ;  /* 0x0000000806108981 */ /* 0x000962000c2e1d00 */
[----:B------:R-:W-:Y:S01]  /*02a0*/  PLOP3.LUT P0, PT, PT, PT, UP0, 0x80, 0x0 ;  /* 0x000000000000781c */ /* 0x000fe20003f0f008 */
[----:B------:R-:W-:Y:S02]  /*02b0*/  IMAD.U32 R22, RZ, RZ, UR4 ;  /* 0x00000004ff167e24 */ /* 0x000fe4000f8e00ff */
[----:B------:R-:W-:-:S10]  /*02c0*/  IMAD.U32 R23, RZ, RZ, UR5 ;  /* 0x00000005ff177e24 */ /* 0x000fd4000f8e00ff */
[----:B------:R3:W5:Y:S01]  /*02d0*/  @!P0 LDG.E.EL R0, desc[UR8][R22.64] ;  /* 0x0000000816008981 */ /* 0x000762000c2e1900 */
[----:B------:R-:W-:Y:S01]  /*02e0*/  LOP3.LUT R21, R14, 0x7f, R31, 0xf8, !PT ;  /* 0x0000007f0e157812 */ /* 0x000fe200078ef81f */
[----:B-1----:R-:W-:Y:S01]  /*02f0*/  IMAD.MOV.U32 R4, RZ, RZ, RZ ;  /* 0x000000ffff047224 */ /* 0x002fe200078e00ff */
[----:B------:R-:W-:Y:S02]  /*0300*/  PLOP3.LUT P0, PT, PT, PT, UP0, 0x80, 0x0 ;  /* 0x000000000000781c */ /* 0x000fe40003f0f008 */
[----:B------:R-:W-:-:S05]  /*0310*/  LEA R21, R21, UR7, 0x8 ;  /* 0x0000000715157c11 */ /* 0x000fca000f8e40ff */
[----:B---3--:R-:W-:-:S06]  /*0320*/  IMAD.WIDE R12, R21, 0x4, R2 ;  /* 0x00000004150c7825 */ /* 0x008fcc00078e0202 */
[----:B------:R-:W3:Y:S01]  /*0330*/  @!P0 LDG.E.EL R4, desc[UR8][R12.64] ;  /* 0x000000080c048981 */ /* 0x000ee2000c2e1900 */
[----:B----4-:R-:W-:Y:S01]  /*0340*/  IMAD.MOV.U32 R7, RZ, RZ, 0x3e800000 ;  /* 0x3e800000ff077424 */ /* 0x010fe200078e00ff */
[----:B------:R-:W-:Y:S01]  /*0350*/  UMOV UR4, URZ ;  /* 0x0000003f00047c82 */ /* 0x000fe20008000000 */
[----:B------:R-:W-:Y:S01]  /*0360*/  LOP3.LUT R31, R31, 0x7f, RZ, 0xc0, !PT ;  /* 0x0000007f1f1f7812 */ /* 0x000fe200078ec0ff */
[C---:B0-----:R-:W-:Y:S01]  /*0370*/  VIADD R23, R21.reuse, 0x28000 ;  /* 0x0002800015177836 */ /* 0x041fe20000000000 */
[----:B------:R-:W0:Y:S01]  /*0380*/  S2UR UR6, SR_CgaCtaId ;  /* 0x00000000000679c3 */ /* 0x000e220000008800 */
[----:B------:R-:W-:Y:S01]  /*0390*/  VIADD R25, R21, 0x30000 ;  /* 0x0003000015197836 */ /* 0x000fe20000000000 */
[----:B------:R-:W-:Y:S01]  /*03a0*/  UMOV UR5, 0x400 ;  /* 0x0000040000057882 */ /* 0x000fe20000000000 */
[----:B------:R-:W-:-:S04]  /*03b0*/  IMAD.WIDE R22, R23, 0x4, R2 ;  /* 0x0000000417167825 */ /* 0x000fc800078e0202 */
[----:B------:R-:W-:-:S04]  /*03c0*/  IMAD.WIDE R24, R25, 0x4, R2 ;  /* 0x0000000419187825 */ /* 0x000fc800078e0202 */
[----:B--2---:R-:W-:Y:S01]  /*03d0*/  FADD R8, RZ, -R8 ;  /* 0x80000008ff087221 */ /* 0x004fe20000000000 */
[----:B------:R-:W-:Y:S01]  /*03e0*/  FADD R9, RZ, -R9 ;  /* 0x80000009ff097221 */ /* 0x000fe20000000000 */
[----:B------:R-:W-:Y:S01]  /*03f0*/  FADD R10, RZ, -R10 ;  /* 0x8000000aff0a7221 */ /* 0x000fe20000000000 */
[----:B------:R-:W-:Y:S01]  /*0400*/  FADD R11, RZ, -R11 ;  /* 0x8000000bff0b7221 */ /* 0x000fe20000000000 */
[----:B------:R-:W-:Y:S01]  /*0410*/  FMUL R8, R8, 1.4426950216293334961 ;  /* 0x3fb8aa3b08087820 */ /* 0x000fe20000400000 */
[----:B------:R-:W-:Y:S01]  /*0420*/  FMUL R9, R9, 1.4426950216293334961 ;  /* 0x3fb8aa3b09097820 */ /* 0x000fe20000400000 */
[----:B------:R-:W-:Y:S01]  /*0430*/  FMUL R10, R10, 1.4426950216293334961 ;  /* 0x3fb8aa3b0a0a7820 */ /* 0x000fe20000400000 */
[----:B------:R-:W-:Y:S02]  /*0440*/  FMUL R11, R11, 1.4426950216293334961 ;  /* 0x3fb8aa3b0b0b7820 */ /* 0x000fe40000400000 */
[----:B------:R-:W-:Y:S02]  /*0450*/  FSETP.GEU.AND P0, PT, R8, -126, PT ;  /* 0xc2fc00000800780b */ /* 0x000fe40003f0e000 */
[----:B------:R-:W-:-:S02]  /*0460*/  FSETP.GEU.AND P1, PT, R9, -126, PT ;  /* 0xc2fc00000900780b */ /* 0x000fc40003f2e000 */
[----:B------:R-:W-:Y:S02]  /*0470*/  FSETP.GEU.AND P2, PT, R10, -126, PT ;  /* 0xc2fc00000a00780b */ /* 0x000fe40003f4e000 */
[----:B------:R-:W-:-:S07]  /*0480*/  FSETP.GEU.AND P3, PT, R11, -126, PT ;  /* 0xc2fc00000b00780b */ /* 0x000fce0003f6e000 */
[----:B------:R-:W-:Y:S01]  /*0490*/  @!P0 FMUL R8, R8, 0.5 ;  /* 0x3f00000008088820 */ /* 0x000fe20000400000 */
[----:B-----5:R-:W-:Y:S01]  /*04a0*/  FADD R16, RZ, -R16 ;  /* 0x80000010ff107221 */ /* 0x020fe20000000000 */
[----:B------:R-:W-:Y:S01]  /*04b0*/  @!P1 FMUL R9, R9, 0.5 ;  /* 0x3f00000009099820 */ /* 0x000fe20000400000 */
[----:B------:R-:W-:Y:S01]  /*04c0*/  FADD R18, RZ, -R18 ;  /* 0x80000012ff127221 */ /* 0x000fe20000000000 */
[----:B------:R-:W-:Y:S02]  /*04d0*/  FADD R17, RZ, -R17 ;  /* 0x80000011ff117221 */ /* 0x000fe40000000000 */
[----:B------:R-:W1:Y:S01]  /*04e0*/  MUFU.EX2 R8, R8 ;  /* 0x0000000800087308 */ /* 0x000e620000000800 */
[----:B------:R-:W-:Y:S01]  /*04f0*/  FMUL R16, R16, 1.4426950216293334961 ;  /* 0x3fb8aa3b10107820 */ /* 0x000fe20000400000 */
[----:B------:R-:W-:Y:S01]  /*0500*/  FMUL R18, R18, 1.4426950216293334961 ;  /* 0x3fb8aa3b12127820 */ /* 0x000fe20000400000 */
[----:B------:R-:W-:Y:S01]  /*0510*/  FMUL R17, R17, 1.4426950216293334961 ;  /* 0x3fb8aa3b11117820 */ /* 0x000fe20000400000 */
[----:B------:R-:W-:Y:S01]  /*0520*/  FADD R19, RZ, -R19 ;  /* 0x80000013ff137221 */ /* 0x000fe20000000000 */
[----:B------:R-:W-:Y:S01]  /*0530*/  @!P2 FMUL R10, R10, 0.5 ;  /* 0x3f0000000a0aa820 */ /* 0x000fe20000400000 */
[----:B------:R-:W-:Y:S01]  /*0540*/  FSETP.GEU.AND P4, PT, R16, -126, PT ;  /* 0xc2fc00001000780b */ /* 0x000fe20003f8e000 */
[----:B------:R-:W-:Y:S01]  /*0550*/  @!P3 FMUL R11, R11, 0.5 ;  /* 0x3f0000000b0bb820 */ /* 0x000fe20000400000 */
[----:B------:R-:W2:Y:S01]  /*0560*/  MUFU.EX2 R9, R9 ;  /* 0x0000000900097308 */ /* 0x000ea20000000800 */
[----:B------:R-:W-:Y:S01]  /*0570*/  FSETP.GEU.AND P5, PT, R17, -126, PT ;  /* 0xc2fc00001100780b */ /* 0x000fe20003fae000 */
[----:B------:R-:W-:Y:S01]  /*0580*/  FMUL R19, R19, 1.4426950216293334961 ;  /* 0x3fb8aa3b13137820 */ /* 0x000fe20000400000 */
[----:B-1----:R-:W-:Y:S01]  /*0590*/  @!P0 FMUL R8, R8, R8 ;  /* 0x0000000808088220 */ /* 0x002fe20000400000 */
[----:B------:R-:W-:-:S04]  /*05a0*/  FSETP.GEU.AND P0, PT, R18, -126, PT ;  /* 0xc2fc00001200780b */ /* 0x000fc80003f0e000 */
[----:B------:R-:W1:Y:S03]  /*05b0*/  MUFU.EX2 R10, R10 ;  /* 0x0000000a000a7308 */ /* 0x000e660000000800 */
[----:B------:R-:W-:Y:S01]  /*05c0*/  @!P4 FMUL R16, R16, 0.5 ;  /* 0x3f0000001010c820 */ /* 0x000fe20000400000 */
[----:B------:R-:W-:Y:S02]  /*05d0*/  FADD R8, R8, 1 ;  /* 0x3f80000008087421 */ /* 0x000fe40000000000 */
[----:B------:R-:W-:Y:S01]  /*05e0*/  @!P5 FMUL R17, R17, 0.5 ;  /* 0x3f0000001111d820 */ /* 0x000fe20000400000 */
[----:B--2---:R-:W-:Y:S01]  /*05f0*/  @!P1 FMUL R9, R9, R9 ;  /* 0x0000000909099220 */ /* 0x004fe20000400000 */
[----:B------:R-:W-:Y:S01]  /*0600*/  FSETP.GEU.AND P1, PT, R19, -126, PT ;  /* 0xc2fc00001300780b */ /* 0x000fe20003f2e000 */
[----:B------:R-:W2:Y:S02]  /*0610*/  MUFU.EX2 R16, R16 ;  /* 0x0000001000107308 */ /* 0x000ea40000000800 */
[----:B------:R-:W-:Y:S01]  /*0620*/  FADD R9, R9, 1 ;  /* 0x3f80000009097421 */ /* 0x000fe20000000000 */
[----:B------:R-:W-:Y:S01]  /*0630*/  @!P0 FMUL R18, R18, 0.5 ;  /* 0x3f00000012128820 */ /* 0x000fe20000400000 */
[----:B-1----:R-:W-:-:S04]  /*0640*/  @!P2 FMUL R10, R10, R10 ;  /* 0x0000000a0a0aa220 */ /* 0x002fc80000400000 */
[----:B------:R-:W1:Y:S01]  /*0650*/  MUFU.EX2 R17, R17 ;  /* 0x0000001100117308 */ /* 0x000e620000000800 */
[----:B------:R-:W-:Y:S01]  /*0660*/  FSETP.GT.AND P2, PT, R8, 8.50705917302346158658e+37, PT ;  /* 0x7e8000000800780b */ /* 0x000fe20003f44000 */
[----:B------:R-:W-:Y:S02]  /*0670*/  FADD R10, R10, 1 ;  /* 0x3f8000000a0a7421 */ /* 0x000fe40000000000 */
[----:B------:R-:W-:Y:S01]  /*0680*/  @!P1 FMUL R19, R19, 0.5 ;  /* 0x3f00000013139820 */ /* 0x000fe20000400000 */
[----:B------:R-:W-:Y:S01]  /*0690*/  FSEL R5, R7, 1, P2 ;  /* 0x3f80000007057808 */ /* 0x000fe20001000000 */
[----:B--2---:R-:W-:Y:S02]  /*06a0*/  @!P4 FMUL R16, R16, R16 ;  /* 0x000000101010c220 */ /* 0x004fe40000400000 */
[----:B------:R-:W2:Y:S01]  /*06b0*/  MUFU.EX2 R18, R18 ;  /* 0x0000001200127308 */ /* 0x000ea20000000800 */
[----:B------:R-:W-:Y:S01]  /*06c0*/  FSETP.GT.AND P4, PT, R10, 8.50705917302346158658e+37, PT ;  /* 0x7e8000000a00780b */ /* 0x000fe20003f84000 */
[----:B------:R-:W-:-:S04]  /*06d0*/  FADD R16, R16, 1 ;  /* 0x3f80000010107421 */ /* 0x000fc80000000000 */
[----:B------:R-:W-:Y:S01]  /*06e0*/  @P2 FMUL R8, R8, 0.25 ;  /* 0x3e80000008082820 */ /* 0x000fe20000400000 */
[----:B-1----:R-:W-:Y:S01]  /*06f0*/  @!P5 FMUL R17, R17, R17 ;  /* 0x000000111111d220 */ /* 0x002fe20000400000 */
[----:B------:R-:W1:Y:S01]  /*0700*/  MUFU.EX2 R11, R11 ;  /* 0x0000000b000b7308 */ /* 0x000e620000000800 */
[----:B------:R-:W-:Y:S02]  /*0710*/  PLOP3.LUT P2, PT, PT, PT, UP0, 0x80, 0x0 ;  /* 0x000000000000781c */ /* 0x000fe40003f4f008 */
[----:B------:R-:W-:-:S03]  /*0720*/  FADD R17, R17, 1 ;  /* 0x3f80000011117421 */ /* 0x000fc60000000000 */
[----:B------:R-:W-:Y:S01]  /*0730*/  @P4 FMUL R10, R10, 0.25 ;  /* 0x3e8000000a0a4820 */ /* 0x000fe20000400000 */
[----:B--2---:R-:W-:Y:S01]  /*0740*/  @!P0 FMUL R18, R18, R18 ;  /* 0x0000001212128220 */ /* 0x004fe20000400000 */
[----:B------:R-:W2:Y:S01]  /*0750*/  MUFU.EX2 R19, R19 ;  /* 0x0000001300137308 */ /* 0x000ea20000000800 */
[----:B------:R-:W-:Y:S02]  /*0760*/  FSETP.GT.AND P0, PT, R16, 8.50705917302346158658e+37, PT ;  /* 0x7e8000001000780b */ /* 0x000fe40003f04000 */
[----:B------:R-:W-:-:S03]  /*0770*/  FADD R18, R18, 1 ;  /* 0x3f80000012127421 */ /* 0x000fc60000000000 */
[----:B------:R-:W-:Y:S01]  /*0780*/  @!P2 R2UR UR4, R0 ;  /* 0x000000000004a2ca */ /* 0x000fe200000e0000 */
[----:B-1----:R-:W-:Y:S01]  /*0790*/  @!P3 FMUL R11, R11, R11 ;  /* 0x0000000b0b0bb220 */ /* 0x002fe20000400000 */
[----:B------:R-:W-:Y:S01]  /*07a0*/  FSETP.GT.AND P6, PT, R18, 8.50705917302346158658e+37, PT ;  /* 0x7e8000001200780b */ /* 0x000fe20003fc4000 */
[----:B------:R1:W4:Y:S01]  /*07b0*/  MUFU.RCP R34, R8 ;  /* 0x0000000800227308 */ /* 0x0003220000001000 */
[----:B------:R-:W-:Y:S01]  /*07c0*/  FSETP.GT.AND P3, PT, R9, 8.50705917302346158658e+37, PT ;  /* 0x7e8000000900780b */ /* 0x000fe20003f64000 */
[----:B------:R-:W-:Y:S01]  /*07d0*/  FADD R11, R11, 1 ;  /* 0x3f8000000b0b7421 */ /* 0x000fe20000000000 */
[----:B------:R-:W-:Y:S02]  /*07e0*/  FSEL R0, R7, 1, P4 ;  /* 0x3f80000007007808 */ /* 0x000fe40002000000 */
[----:B------:R-:W-:Y:S01]  /*07f0*/  @P0 FMUL R16, R16, 0.25 ;  /* 0x3e80000010100820 */ /* 0x000fe20000400000 */
[----:B--2---:R-:W-:Y:S01]  /*0800*/  @!P1 FMUL R19, R19, R19 ;  /* 0x0000001313139220 */ /* 0x004fe20000400000 */
[----:B------:R-:W-:Y:S01]  /*0810*/  FSETP.GT.AND P1, PT, R17, 8.50705917302346158658e+37, PT ;  /* 0x7e8000001100780b */ /* 0x000fe20003f24000 */
[----:B------:R2:W5:Y:S01]  /*0820*/  MUFU.RCP R29, R10 ;  /* 0x0000000a001d7308 */ /* 0x0005620000001000 */
[----:B------:R-:W-:-:S02]  /*0830*/  FSETP.GT.AND P5, PT, R11, 8.50705917302346158658e+37, PT ;  /* 0x7e8000000b00780b */ /* 0x000fc40003fa4000 */
[----:B------:R-:W-:Y:S01]  /*0840*/  FSEL R15, R7, 1, P6 ;  /* 0x3f800000070f7808 */ /* 0x000fe20003000000 */
[----:B------:R-:W-:Y:S01]  /*0850*/  @P6 FMUL R18, R18, 0.25 ;  /* 0x3e80000012126820 */ /* 0x000fe20000400000 */
[----:B-1----:R-:W-:Y:S01]  /*0860*/  LOP3.LUT R8, R14, 0x80, R31, 0xfe, !PT ;  /* 0x000000800e087812 */ /* 0x002fe200078efe1f */
[----:B------:R-:W-:Y:S01]  /*0870*/  @P3 FMUL R9, R9, 0.25 ;  /* 0x3e80000009093820 */ /* 0x000fe20000400000 */
[----:B------:R-:W-:Y:S01]  /*0880*/  FSEL R6, R7, 1, P3 ;  /* 0x3f80000007067808 */ /* 0x000fe20001800000 */
[----:B------:R-:W-:Y:S01]  /*0890*/  MUFU.RCP R26, R16 ;  /* 0x00000010001a7308 */ /* 0x000fe20000001000 */
[----:B--2---:R-:W-:Y:S01]  /*08a0*/  FADD R10, R19, 1 ;  /* 0x3f800000130a7421 */ /* 0x004fe20000000000 */
[----:B----4-:R-:W-:Y:S01]  /*08b0*/  FMUL R34, R34, R5 ;  /* 0x0000000522227220 */ /* 0x010fe20000400000 */
[----:B------:R-:W-:Y:S01]  /*08c0*/  PLOP3.LUT P3, PT, PT, PT, UP0, 0x80, 0x0 ;  /* 0x000000000000781c */ /* 0x000fe20003f6f008 */
[----:B------:R-:W-:Y:S01]  /*08d0*/  @P1 FMUL R17, R17, 0.25 ;  /* 0x3e80000011111820 */ /* 0x000fe20000400000 */
[----:B------:R-:W-:Y:S01]  /*08e0*/  FSEL R5, R7, 1, P5 ;  /* 0x3f80000007057808 */ /* 0x000fe20002800000 */
[----:B------:R-:W-:Y:S01]  /*08f0*/  @P5 FMUL R11, R11, 0.25 ;  /* 0x3e8000000b0b5820 */ /* 0x000fe20000400000 */
[----:B-----5:R-:W-:Y:S01]  /*0900*/  FMUL R29, R29, R0 ;  /* 0x000000001d1d7220 */ /* 0x020fe20000400000 */
[----:B------:R-:W1:Y:S01]  /*0910*/  MUFU.RCP R18, R18 ;  /* 0x0000001200127308 */ /* 0x000e620000001000 */
[----:B------:R-:W-:-:S07]  /*0920*/  FSETP.GT.AND P2, PT, R10, 8.50705917302346158658e+37, PT ;  /* 0x7e8000000a00780b */ /* 0x000fce0003f44000 */
[----:B------:R-:W-:Y:S06]  /*0930*/  MUFU.RCP R30, R17 ;  /* 0x00000011001e7308 */ /* 0x000fec0000001000 */
[----:B------:R-:W-:Y:S01]  /*0940*/  @P2 FMUL R10, R10, 0.25 ;  /* 0x3e8000000a0a2820 */ /* 0x000fe20000400000 */
[----:B-1----:R-:W-:Y:S01]  /*0950*/  FMUL R0, R18, R15 ;  /* 0x0000000f12007220 */ /* 0x002fe20000400000 */
[----:B------:R1:W2:Y:S01]  /*0960*/  MUFU.RCP R33, R9 ;  /* 0x0000000900217308 */ /* 0x0002a20000001000 */
[----:B------:R-:W-:-:S07]  /*0970*/  LEA R15, R8, UR7, 0x8 ;  /* 0x00000007080f7c11 */ /* 0x000fce000f8e40ff */
[----:B------:R4:W5:Y:S01]  /*0980*/  MUFU.RCP R32, R11 ;  /* 0x0000000b00207308 */ /* 0x0009620000001000 */
[----:B-1----:R-:W-:Y:S02]  /*0990*/  FSEL R9, R7, 1, P0 ;  /* 0x3f80000007097808 */ /* 0x002fe40000000000 */
[----:B------:R-:W-:-:S03]  /*09a0*/  PLOP3.LUT P0, PT, PT, PT, UP0, 0x80, 0x0 ;  /* 0x000000000000781c */ /* 0x000fc60003f0f008 */
[----:B------:R-:W-:Y:S01]  /*09b0*/  FMUL R26, R26, R9 ;  /* 0x000000091a1a7220 */ /* 0x000fe20000400000 */
[----:B------:R-:W-:Y:S01]  /*09c0*/  LOP3.LUT R9, R14, 0x100, R31, 0xfe, !PT ;  /* 0x000001000e097812 */ /* 0x000fe200078efe1f */
[----:B--2---:R-:W-:Y:S01]  /*09d0*/  FMUL R33, R33, R6 ;  /* 0x0000000621217220 */ /* 0x004fe20000400000 */
[----:B----4-:R-:W-:Y:S01]  /*09e0*/  FSEL R11, R7, 1, P1 ;  /* 0x3f800000070b7808 */ /* 0x010fe20000800000 */
[----:B------:R-:W1:Y:S01]  /*09f0*/  MUFU.RCP R28, R10 ;  /* 0x0000000a001c7308 */ /* 0x000e620000001000 */
[----:B------:R-:W-:Y:S02]  /*0a00*/  LOP3.LUT R14, R14, 0x180, R31, 0xfe, !PT ;  /* 0x000001800e0e7812 */ /* 0x000fe400078efe1f */
[----:B------:R-:W-:Y:S01]  /*0a10*/  PLOP3.LUT P1, PT, PT, PT, UP0, 0x80, 0x0 ;  /* 0x000000000000781c */ /* 0x000fe20003f2f008 */
[----:B------:R-:W-:Y:S01]  /*0a20*/  FMUL R30, R30, R11 ;  /* 0x0000000b1e1e7220 */ /* 0x000fe20000400000 */
[----:B------:R-:W-:Y:S01]  /*0a30*/  LEA R9, R9, UR7, 0x8 ;  /* 0x0000000709097c11 */ /* 0x000fe2000f8e40ff */
[----:B-----5:R-:W-:Y:S01]  /*0a40*/  FMUL R32, R32, R5 ;  /* 0x0000000520207220 */ /* 0x020fe20000400000 */
[----:B------:R-:W-:Y:S01]  /*0a50*/  LEA R19, R14, UR7, 0x8 ;  /* 0x000000070e137c11 */ /* 0x000fe2000f8e40ff */
[----:B------:R-:W-:Y:S01]  /*0a60*/  IMAD.MOV.U32 R5, RZ, RZ, RZ ;  /* 0x000000ffff057224 */ /* 0x000fe200078e00ff */
[----:B------:R-:W-:-:S02]  /*0a70*/  FSEL R11, R7, 1, P2 ;  /* 0x3f800000070b7808 */ /* 0x000fc40001000000 */
[----:B------:R-:W-:Y:S01]  /*0a80*/  CS2R R6, SRZ ;  /* 0x0000000000067805 */ /* 0x000fe2000001ff00 */
[----:B------:R-:W-:-:S04]  /*0a90*/  IMAD.WIDE R14, R15, 0x4, R2 ;  /* 0x000000040f0e7825 */ /* 0x000fc800078e0202 */
[--C-:B------:R-:W-:Y:S01]  /*0aa0*/  IMAD.WIDE R16, R9, 0x4, R2.reuse ;  /* 0x0000000409107825 */ /* 0x100fe200078e0202 */
[----:B------:R-:W2:Y:S03]  /*0ab0*/  @!P0 LDG.E.EL R5, desc[UR8][R14.64] ;  /* 0x000000080e058981 */ /* 0x000ea6000c2e1900 */
[----:B------:R-:W-:Y:S01]  /*0ac0*/  IMAD.WIDE R18, R19, 0x4, R2 ;  /* 0x0000000413127825 */ /* 0x000fe200078e0202 */
[----:B------:R-:W4:Y:S01]  /*0ad0*/  @!P1 LDG.E.EL R6, desc[UR8][R16.64] ;  /* 0x0000000810069981 */ /* 0x000f22000c2e1900 */
[----:B------:R-:W-:Y:S02]  /*0ae0*/  PLOP3.LUT P2, PT, PT, PT, UP0, 0x80, 0x0 ;  /* 0x000000000000781c */ /* 0x000fe40003f4f008 */
[----:B-1----:R-:W-:Y:S01]  /*0af0*/  FMUL R28, R28, R11 ;  /* 0x0000000b1c1c7220 */ /* 0x002fe20000400000 */
[----:B------:R-:W5:Y:S01]  /*0b00*/  @!P3 LDG.E.EL R7, desc[UR8][R18.64] ;  /* 0x000000081207b981 */ /* 0x000f62000c2e1900 */
[----:B------:R-:W-:Y:S01]  /*0b10*/  PLOP3.LUT P0, PT, PT, PT, UP0, 0x80, 0x0 ;  /* 0x000000000000781c */ /* 0x000fe20003f0f008 */
[----:B------:R-:W-:Y:S01]  /*0b20*/  VIADD R9, R21, 0x20000 ;  /* 0x0002000015097836 */ /* 0x000fe20000000000 */
[----:B------:R-:W-:-:S02]  /*0b30*/  PLOP3.LUT P1, PT, PT, PT, UP0, 0x80, 0x0 ;  /* 0x000000000000781c */ /* 0x000fc40003f2f008 */
[----:B------:R-:W-:Y:S01]  /*0b40*/  PLOP3.LUT P3, PT, PT, PT, UP0, 0x80, 0x0 ;  /* 0x000000000000781c */ /* 0x000fe20003f6f008 */
[----:B------:R-:W-:Y:S02]  /*0b50*/  VIADD R11, R21, 0x38000 ;  /* 0x00038000150b7836 */ /* 0x000fe40000000000 */
[----:B------:R-:W-:Y:S01]  /*0b60*/  IMAD.WIDE R20, R9, 0x4, R2 ;  /* 0x0000000409147825 */ /* 0x000fe200078e0202 */
[----:B------:R-:W-:-:S03]  /*0b70*/  CS2R R8, SRZ ;  /* 0x0000000000087805 */ /* 0x000fc6000001ff00 */
[----:B------:R-:W-:Y:S01]  /*0b80*/  IMAD.WIDE R2, R11, 0x4, R2 ;  /* 0x000000040b027825 */ /* 0x000fe200078e0202 */
[----:B------:R-:W-:Y:S02]  /*0b90*/  CS2R R10, SRZ ;  /* 0x00000000000a7805 */ /* 0x000fe4000001ff00 */
[----:B------:R-:W5:Y:S04]  /*0ba0*/  @!P0 LDG.E.EL R8, desc[UR8][R20.64] ;  /* 0x0000000814088981 */ /* 0x000f68000c2e1900 */
[----:B------:R-:W5:Y:S04]  /*0bb0*/  @!P1 LDG.E.EL R9, desc[UR8][R22.64] ;  /* 0x0000000816099981 */ /* 0x000f68000c2e1900 */
[----:B------:R-:W5:Y:S04]  /*0bc0*/  @!P2 LDG.E.EL R10, desc[UR8][R24.64] ;  /* 0x00000008180aa981 */ /* 0x000f68000c2e1900 */
[----:B------:R-:W5:Y:S01]  /*0bd0*/  @!P3 LDG.E.EL R11, desc[UR8][R2.64] ;  /* 0x00000008020bb981 */ /* 0x000f62000c2e1900 */
[----:B0-----:R-:W-:Y:S01]  /*0be0*/  UPRMT UR5, UR6, 0x654, UR5 ;  /* 0x0000065406057896 */ /* 0x001fe20008000005 */
[----:B---3--:R-:W-:-:S05]  /*0bf0*/  FADD R4, R4, UR4 ;  /* 0x0000000404047e21 */ /* 0x008fca0008000000 */
[----:B------:R-:W-:-:S05]  /*0c00*/  LEA R35, R31, UR5, 0x2 ;  /* 0x000000051f237c11 */ /* 0x000fca000f8e10ff */
[----:B------:R-:W-:Y:S01]  /*0c10*/  STS [R35], R4 ;  /* 0x0000000423007388 */ /* 0x000fe20000000800 */
[----:B------:R-:W-:Y:S02]  /*0c20*/  FSETP.GEU.AND P0, PT, R34, RZ, PT ;  /* 0x000000ff2200720b */ /* 0x000fe40003f0e000 */
[----:B------:R-:W-:Y:S02]  /*0c30*/  FSETP.GEU.AND P1, PT, R33, RZ, PT ;  /* 0x000000ff2100720b */ /* 0x000fe40003f2e000 */
[----:B------:R-:W-:Y:S02]  /*0c40*/  FSETP.GEU.AND P2, PT, R32, RZ, PT ;  /* 0x000000ff2000720b */ /* 0x000fe40003f4e000 */
[----:B------:R-:W-:Y:S02]  /*0c50*/  FSETP.GEU.AND P5, PT, R30, RZ, PT ;  /* 0x000000ff1e00720b */ /* 0x000fe40003fae000 */
[----:B------:R-:W-:Y:S02]  /*0c60*/  FSEL R32, R32, RZ, P2 ;  /* 0x000000ff20207208 */ /* 0x000fe40001000000 */
[----:B------:R-:W-:-:S02]  /*0c70*/  FSEL R30, R30, RZ, P5 ;  /* 0x000000ff1e1e7208 */ /* 0x000fc40002800000 */
[----:B------:R-:W-:Y:S02]  /*0c80*/  FSETP.GEU.AND P5, PT, R28, RZ, PT ;  /* 0x000000ff1c00720b */ /* 0x000fe40003fae000 */
[----:B------:R-:W-:Y:S02]  /*0c90*/  FSETP.GEU.AND P2, PT, R26, RZ, PT ;  /* 0x000000ff1a00720b */ /* 0x000fe40003f4e000 */
[----:B------:R-:W-:Y:S02]  /*0ca0*/  FSEL R28, R28, RZ, P5 ;  /* 0x000000ff1c1c7208 */ /* 0x000fe40002800000 */
[----:B------:R-:W-:Y:S01]  /*0cb0*/  FSETP.GEU.AND P6, PT, R0, RZ, PT ;  /* 0x000000ff0000720b */ /* 0x000fe20003fce000 */
[----:B--2---:R-:W-:Y:S01]  /*0cc0*/  FADD R37, R5, UR4 ;  /* 0x0000000405257e21 */ /* 0x004fe20008000000 */
[----:B----4-:R-:W-:Y:S01]  /*0cd0*/  FADD R6, R6, UR4 ;  /* 0x0000000406067e21 */ /* 0x010fe20008000000 */
[----:B-----5:R-:W-:-:S03]  /*0ce0*/  FADD R36, R7, UR4 ;  /* 0x0000000407247e21 */ /* 0x020fc60008000000 */
[----:B------:R-:W-:Y:S04]  /*0cf0*/  STS [R35+0x200], R37 ;  /* 0x0002002523007388 */ /* 0x000fe80000000800 */
[----:B------:R-:W-:Y:S04]  /*0d00*/  STS [R35+0x400], R6 ;  /* 0x0004000623007388 */ /* 0x000fe80000000800 */
[----:B------:R0:W-:Y:S02]  /*0d10*/  STS [R35+0x600], R36 ;  /* 0x0006002423007388 */ /* 0x0001e40000000800 */
[----:B0-----:R-:W-:Y:S01]  /*0d20*/  LEA R36, R27, UR5, 0x2 ;  /* 0x000000051b247c11 */ /* 0x001fe2000f8e10ff */
[----:B------:R-:W-:Y:S01]  /*0d30*/  BAR.SYNC.DEFER_BLOCKING 0x0 ;  /* 0x0000000000007b1d */ /* 0x000fe20000010000 */
[----:B------:R-:W-:Y:S01]  /*0d40*/  FADD R8, R8, UR4 ;  /* 0x0000000408087e21 */ /* 0x000fe20008000000 */
[----:B------:R-:W-:Y:S01]  /*0d50*/  FADD R9, R9, UR4 ;  /* 0x0000000409097e21 */ /* 0x000fe20008000000 */
[----:B------:R-:W-:-:S03]  /*0d60*/  FADD R10, R10, UR4 ;  /* 0x000000040a0a7e21 */ /* 0x000fc60008000000 */
[----:B------:R-:W0:Y:S02]  /*0d70*/  LDS.128 R4, [R36] ;  /* 0x0000000024047984 */ /* 0x000e240000000c00 */
[----:B------:R-:W-:Y:S01]  /*0d80*/  BAR.SYNC.DEFER_BLOCKING 0x0 ;  /* 0x0000000000007b1d */ /* 0x000fe20000010000 */
[----:B------:R-:W-:-:S05]  /*0d90*/  FADD R37, R11, UR4 ;  /* 0x000000040b257e21 */ /* 0x000fca0008000000 */
[----:B------:R-:W-:Y:S04]  /*0da0*/  STS [R35], R8 ;  /* 0x0000000823007388 */ /* 0x000fe80000000800 */
[----:B------:R-:W-:Y:S04]  /*0db0*/  STS [R35+0x200], R9 ;  /* 0x0002000923007388 */ /* 0x000fe80000000800 */
[----:B------:R-:W-:Y:S04]  /*0dc0*/  STS [R35+0x400], R10 ;  /* 0x0004000a23007388 */ /* 0x000fe80000000800 */
[----:B------:R1:W-:Y:S01]  /*0dd0*/  STS [R35+0x600], R37 ;  /* 0x0006002523007388 */ /* 0x0003e20000000800 */
[----:B------:R-:W-:Y:S06]  /*0de0*/  BAR.SYNC.DEFER_BLOCKING 0x0 ;  /* 0x0000000000007b1d */ /* 0x000fec0000010000 */
[----:B------:R-:W2:Y:S01]  /*0df0*/  LDS.128 R8, [R36] ;  /* 0x0000000024087984 */ /* 0x000ea20000000c00 */
[----:B-1----:R-:W-:-:S02]  /*0e00*/  FSEL R37, R34, RZ, P0 ;  /* 0x000000ff22257208 */ /* 0x002fc40000000000 */
[----:B------:R-:W-:Y:S01]  /*0e10*/  FSEL R34, R33, RZ, P1 ;  /* 0x000000ff21227208 */ /* 0x000fe20000800000 */
[----:B------:R-:W-:Y:S01]  /*0e20*/  BAR.SYNC.DEFER_BLOCKING 0x0 ;  /* 0x0000000000007b1d */ /* 0x000fe20000010000 */
[----:B------:R-:W-:-:S04]  /*0e30*/  FSETP.GEU.AND P1, PT, R29, RZ, PT ;  /* 0x000000ff1d00720b */ /* 0x000fc80003f2e000 */
[----:B------:R-:W-:Y:S02]  /*0e40*/  FSEL R33, R29, RZ, P1 ;  /* 0x000000ff1d217208 */ /* 0x000fe40000800000 */
[----:B------:R-:W1:Y:S01]  /*0e50*/  S2R R29, SR_TID.X ;  /* 0x00000000001d7919 */ /* 0x000e620000002100 */
[C---:B0-----:R-:W-:Y:S01]  /*0e60*/  FSETP.GEU.AND P4, PT, R4.reuse, -R37, PT ;  /* 0x800000250400720b */ /* 0x041fe20003f8e000 */
[----:B------:R-:W-:Y:S01]  /*0e70*/  FADD R4, R4, R37 ;  /* 0x0000002504047221 */ /* 0x000fe20000000000 */
[C---:B------:R-:W-:Y:S01]  /*0e80*/  FSETP.GEU.AND P3, PT, R7.reuse, -R32, PT ;  /* 0x800000200700720b */ /* 0x040fe20003f6e000 */
[----:B------:R-:W-:Y:S01]  /*0e90*/  FADD R7, R7, R32 ;  /* 0x0000002007077221 */ /* 0x000fe20000000000 */
[C---:B------:R-:W-:Y:S01]  /*0ea0*/  FSETP.GEU.AND P0, PT, R5.reuse, -R34, PT ;  /* 0x800000220500720b */ /* 0x040fe20003f0e000 */
[----:B------:R-:W-:Y:S01]  /*0eb0*/  FADD R5, R5, R34 ;  /* 0x0000002205057221 */ /* 0x000fe20000000000 */
[C---:B------:R-:W-:Y:S01]  /*0ec0*/  FSETP.GEU.AND P1, PT, R6.reuse, -R33, PT ;  /* 0x800000210600720b */ /* 0x040fe20003f2e000 */
[----:B------:R-:W-:Y:S01]  /*0ed0*/  FADD R6, R6, R33 ;  /* 0x0000002106067221 */ /* 0x000fe20000000000 */
[----:B------:R-:W-:-:S02]  /*0ee0*/  LEA R32, R27, UR5, 0x2 ;  /* 0x000000051b207c11 */ /* 0x000fc4000f8e10ff */
[----:B------:R-:W-:Y:S02]  /*0ef0*/  FSEL R4, R4, RZ, P4 ;  /* 0x000000ff04047208 */ /* 0x000fe40002000000 */
[----:B------:R-:W-:Y:S01]  /*0f00*/  FSEL R33, R26, RZ, P2 ;  /* 0x000000ff1a217208 */ /* 0x000fe20001000000 */
[----:B------:R-:W-:Y:S01]  /*0f10*/  IMAD R27, R27, 0x4, R32 ;  /* 0x000000041b1b7824 */ /* 0x000fe200078e0220 */
[----:B------:R-:W-:Y:S02]  /*0f20*/  FSEL R26, R5, RZ, P0 ;  /* 0x000000ff051a7208 */ /* 0x000fe40000000000 */
[----:B------:R-:W-:Y:S02]  /*0f30*/  FSEL R6, R6, RZ, P1 ;  /* 0x000000ff06067208 */ /* 0x000fe40000800000 */
[----:B------:R-:W-:Y:S01]  /*0f40*/  STS [R27], R4 ;  /* 0x000000041b007388 */ /* 0x000fe20000000800 */
[C---:B--2---:R-:W-:Y:S01]  /*0f50*/  FSETP.GEU.AND P4, PT, R11.reuse, -R28, PT ;  /* 0x8000001c0b00720b */ /* 0x044fe20003f8e000 */
[----:B------:R-:W-:Y:S01]  /*0f60*/  FADD R11, R11, R28 ;  /* 0x0000001c0b0b7221 */ /* 0x000fe20000000000 */
[----:B------:R-:W-:Y:S01]  /*0f70*/  FSEL R28, R7, RZ, P3 ;  /* 0x000000ff071c7208 */ /* 0x000fe20001800000 */
[----:B------:R0:W-:Y:S04]  /*0f80*/  STS [R27+0x8], R26 ;  /* 0x0000081a1b007388 */ /* 0x0001e80000000800 */
[----:B------:R2:W-:Y:S04]  /*0f90*/  STS [R27+0x10], R6 ;  /* 0x000010061b007388 */ /* 0x0005e80000000800 */
[----:B------:R-:W-:Y:S01]  /*0fa0*/  STS [R27+0x18], R28 ;  /* 0x0000181c1b007388 */ /* 0x000fe20000000800 */
[----:B------:R-:W-:Y:S01]  /*0fb0*/  BAR.SYNC.DEFER_BLOCKING 0x0 ;  /* 0x0000000000007b1d */ /* 0x000fe20000010000 */
[C---:B------:R-:W-:Y:S01]  /*0fc0*/  FSETP.GEU.AND P2, PT, R8.reuse, -R33, PT ;  /* 0x800000210800720b */ /* 0x040fe20003f4e000 */
[----:B------:R-:W-:Y:S01]  /*0fd0*/  FADD R8, R8, R33 ;  /* 0x0000002108087221 */ /* 0x000fe20000000000 */
[----:B------:R-:W-:-:S02]  /*0fe0*/  FSEL R33, R0, RZ, P6 ;  /* 0x000000ff00217208 */ /* 0x000fc40003000000 */
[----:B------:R-:W-:Y:S02]  /*0ff0*/  LEA R0, R31, UR5, 0x2 ;  /* 0x000000051f007c11 */ /* 0x000fe4000f8e10ff */
[----:B-1----:R-:W-:-:S03]  /*1000*/  LOP3.LUT R29, R29, 0x7f, RZ, 0xc0, !PT ;  /* 0x0000007f1d1d7812 */ /* 0x002fc600078ec0ff */
[----:B------:R-:W-:Y:S01]  /*1010*/  IMAD R0, R31, 0x4, R0 ;  /* 0x000000041f007824 */ /* 0x000fe200078e0200 */
[C---:B------:R-:W-:Y:S02]  /*1020*/  LOP3.LUT R7, R29.reuse, 0x80, RZ, 0xfc, !PT ;  /* 0x000000801d077812 */ /* 0x040fe400078efcff */
[----:B------:R-:W-:Y:S02]  /*1030*/  LOP3.LUT R29, R29, 0x100, RZ, 0xfc, !PT ;  /* 0x000001001d1d7812 */ /* 0x000fe400078efcff */
[----:B------:R-:W-:Y:S02]  /*1040*/  LOP3.LUT R31, R31, 0x180, RZ, 0xfc, !PT ;  /* 0x000001801f1f7812 */ /* 0x000fe400078efcff */
[C---:B------:R-:W-:Y:S01]  /*1050*/  FSETP.GEU.AND P6, PT, R9.reuse, -R30, PT ;  /* 0x8000001e0900720b */ /* 0x040fe20003fce000 */
[----:B------:R-:W-:Y:S01]  /*1060*/  FADD R9, R9, R30 ;  /* 0x0000001e09097221 */ /* 0x000fe20000000000 */
[----:B------:R-:W-:Y:S02]  /*1070*/  LEA R7, R7, UR5, 0x3 ;  /* 0x0000000507077c11 */ /* 0x000fe4000f8e18ff */
[----:B0-----:R-:W-:-:S02]  /*1080*/  LEA R26, R29, UR5, 0x3 ;  /* 0x000000051d1a7c11 */ /* 0x001fc4000f8e18ff */
[----:B------:R-:W-:Y:S01]  /*1090*/  LEA R31, R31, UR5, 0x3 ;  /* 0x000000051f1f7c11 */ /* 0x000fe2000f8e18ff */
[----:B------:R-:W0:Y:S01]  /*10a0*/  LDS R5, [R0] ;  /* 0x0000000000057984 */ /* 0x000e220000000800 */
[----:B------:R-:W-:Y:S02]  /*10b0*/  FSEL R4, R9, RZ, P6 ;  /* 0x000000ff09047208 */ /* 0x000fe40003000000 */
[----:B--2---:R-:W-:Y:S01]  /*10c0*/  FSEL R6, R11, RZ, P4 ;  /* 0x000000ff0b067208 */ /* 0x004fe20002000000 */
[----:B------:R-:W1:Y:S04]  /*10d0*/  LDS R9, [R7] ;  /* 0x0000000007097984 */ /* 0x000e680000000800 */
[----:B------:R-:W2:Y:S04]  /*10e0*/  LDS R11, [R26] ;  /* 0x000000001a0b7984 */ /* 0x000ea80000000800 */
[----:B------:R-:W3:Y:S01]  /*10f0*/  LDS R29, [R31] ;  /* 0x000000001f1d7984 */ /* 0x000ee20000000800 */
[----:B------:R-:W-:Y:S01]  /*1100*/  BAR.SYNC.DEFER_BLOCKING 0x0 ;  /* 0x0000000000007b1d */ /* 0x000fe20000010000 */
[C---:B------:R-:W-:Y:S01]  /*1110*/  FSETP.GEU.AND P5, PT, R10.reuse, -R33, PT ;  /* 0x800000210a00720b */ /* 0x040fe20003fae000 */
[----:B------:R-:W-:Y:S01]  /*1120*/  FADD R10, R10, R33 ;  /* 0x000000210a0a7221 */ /* 0x000fe20000000000 */
[----:B------:R-:W-:-:S04]  /*1130*/  FSEL R8, R8, RZ, P2 ;  /* 0x000000ff08087208 */ /* 0x000fc80001000000 */
[----:B------:R-:W-:Y:S01]  /*1140*/  FSEL R10, R10, RZ, P5 ;  /* 0x000000ff0a0a7208 */ /* 0x000fe20002800000 */
[----:B------:R-:W-:Y:S04]  /*1150*/  STS [R27], R8 ;  /* 0x000000081b007388 */ /* 0x000fe80000000800 */
[----:B------:R-:W-:Y:S04]  /*1160*/  STS [R27+0x8], R4 ;  /* 0x000008041b007388 */ /* 0x000fe80000000800 */
[----:B------:R-:W-:Y:S04]  /*1170*/  STS [R27+0x10], R10 ;  /* 0x0000100a1b007388 */ /* 0x000fe80000000800 */
[----:B------:R-:W-:Y:S01]  /*1180*/  STS [R27+0x18], R6 ;  /* 0x000018061b007388 */ /* 0x000fe20000000800 */
[----:B------:R-:W-:Y:S01]  /*1190*/  BAR.SYNC.DEFER_BLOCKING 0x0 ;  /* 0x0000000000007b1d */ /* 0x000fe20000010000 */
[----:B------:R-:W-:-:S05]  /*11a0*/  PLOP3.LUT P6, PT, PT, PT, UP0, 0x80, 0x0 ;  /* 0x000000000000781c */ /* 0x000fca0003fcf008 */
[----:B------:R-:W4:Y:S04]  /*11b0*/  LDS R33, [R0] ;  /* 0x0000000000217984 */ /* 0x000f280000000800 */
[----:B------:R-:W5:Y:S04]  /*11c0*/  LDS R35, [R7] ;  /* 0x0000000007237984 */ /* 0x000f680000000800 */
[----:B------:R-:W5:Y:S01]  /*11d0*/  LDS R37, [R26] ;  /* 0x000000001a257984 */ /* 0x000f620000000800 */
[----:B------:R-:W-:Y:S02]  /*11e0*/  PLOP3.LUT P5, PT, PT, PT, UP0, 0x80, 0x0 ;  /* 0x000000000000781c */ /* 0x000fe40003faf008 */
[----:B------:R-:W-:-:S02]  /*11f0*/  PLOP3.LUT P4, PT, PT, PT, UP0, 0x80, 0x0 ;  /* 0x000000000000781c */ /* 0x000fc40003f8f008 */
[----:B------:R-:W-:Y:S02]  /*1200*/  PLOP3.LUT P3, PT, PT, PT, UP0, 0x80, 0x0 ;  /* 0x000000000000781c */ /* 0x000fe40003f6f008 */
[----:B------:R-:W-:Y:S01]  /*1210*/  PLOP3.LUT P2, PT, PT, PT, UP0, 0x80, 0x0 ;  /* 0x000000000000781c */ /* 0x000fe20003f4f008 */
[----:B0-----:R0:W-:Y:S01]  /*1220*/  @!P6 STG.E desc[UR8][R12.64], R5 ;  /* 0x000000050c00e986 */ /* 0x0011e2000c101908 */
[----:B------:R-:W-:Y:S02]  /*1230*/  PLOP3.LUT P1, PT, PT, PT, UP0, 0x80, 0x0 ;  /* 0x000000000000781c */ /* 0x000fe40003f2f008 */
[----:B------:R-:W-:Y:S02]  /*1240*/  PLOP3.LUT P0, PT, PT, PT, UP0, 0x80, 0x0 ;  /* 0x000000000000781c */ /* 0x000fe40003f0f008 */
[----:B------:R-:W-:Y:S01]  /*1250*/  PLOP3.LUT P6, PT, PT, PT, UP0, 0x40, 0x0 ;  /* 0x000000000000781c */ /* 0x000fe20003fce808 */
[----:B-1----:R0:W-:Y:S04]  /*1260*/  @!P5 STG.E desc[UR8][R14.64], R9 ;  /* 0x000000090e00d986 */ /* 0x0021e8000c101908 */
[----:B--2---:R0:W-:Y:S04]  /*1270*/  @!P4 STG.E desc[UR8][R16.64], R11 ;  /* 0x0000000b1000c986 */ /* 0x0041e8000c101908 */
[----:B---3--:R0:W-:Y:S04]  /*1280*/  @!P3 STG.E desc[UR8][R18.64], R29 ;  /* 0x0000001d1200b986 */ /* 0x0081e8000c101908 */
[----:B----4-:R0:W-:Y:S04]  /*1290*/  @!P2 STG.E desc[UR8][R20.64], R33 ;  /* 0x000000211400a986 */ /* 0x0101e8000c101908 */
[----:B-----5:R0:W-:Y:S04]  /*12a0*/  @!P1 STG.E desc[UR8][R22.64], R35 ;  /* 0x0000002316009986 */ /* 0x0201e8000c101908 */
[----:B------:R0:W-:Y:S02]  /*12b0*/  @!P0 STG.E desc[UR8][R24.64], R37 ;  /* 0x0000002518008986 */ /* 0x0001e4000c101908 */
[----:B0-----:R-:W-:Y:S05]  /*12c0*/  @!P6 EXIT ;  /* 0x000000000000e94d */ /* 0x001fea0003800000 */
[----:B------:R-:W0:Y:S04]  /*12d0*/  LDS R31, [R31] ;  /* 0x000000001f1f7984 */ /* 0x000e280000000800 */
[----:B0-----:R-:W-:Y:S01]  /*12e0*/  STG.E desc[UR8][R2.64], R31 ;  /* 0x0000001f02007986 */ /* 0x001fe2000c101908 */
[----:B------:R-:W-:Y:S05]  /*12f0*/  EXIT ;  /* 0x000000000000794d */ /* 0x000fea0003800000 */
.L_x_0:
[----:B------:R-:W-:-:S00]  /*1300*/  BRA `(.L_x_0) ;  /* 0xfffffffc00fc7947 */ /* 0x000fc0000383ffff */
[----:B------:R-:W-:-:S00]  /*1310*/  NOP ;  /* 0x0000000000007918 */ /* 0x000fc00000000000 */
        /* <DEDUP_REMOVED lines=14> */
.L_x_1:


//--------------------- .nv.shared.triton_poi_fused_add_convolution_relu_sigmoid_1 --------------------------
	.section	.nv.shared.triton_poi_fused_add_convolution_relu_sigmoid_1,"aw",@nobits
	.sectionflags	@""
	.align	16
	.zero		1024


//--------------------- .nv.constant0.triton_poi_fused_add_convolution_relu_sigmoid_1 --------------------------
	.section	.nv.constant0.triton_poi_fused_add_convolution_relu_sigmoid_1,"a",@progbits
	.sectionflags	@""
	.align	4
.nv.constant0.triton_poi_fused_add_convolution_relu_sigmoid_1:
	.zero		560
